	.headerflags	@"EF_CUDA_TEXMODE_UNIFIED EF_CUDA_64BIT_ADDRESS EF_CUDA_ACCELERATORS EF_CUDA_SM90 EF_CUDA_VIRTUAL_SM(EF_CUDA_SM90)"
	.elftype	@"ET_EXEC"


//--------------------- .nv.info                  --------------------------
	.section	.nv.info,"",@"SHT_CUDA_INFO"
	.align	4


	//----- nvinfo : EIATTR_REGCOUNT
	.align		4
        /*0000*/ 	.byte	0x04, 0x2f
        /*0002*/ 	.short	(.L_1 - .L_0)
	.align		4
.L_0:
        /*0004*/ 	.word	index@(triton_poi_fused_convolution_relu_7)
        /*0008*/ 	.word	0x00000020


	//----- nvinfo : EIATTR_MIN_STACK_SIZE
	.align		4
.L_1:
        /*000c*/ 	.byte	0x04, 0x12
        /*000e*/ 	.short	(.L_3 - .L_2)
	.align		4
.L_2:
        /*0010*/ 	.word	index@(triton_poi_fused_convolution_relu_7)
        /*0014*/ 	.word	0x00000000


	//----- nvinfo : EIATTR_FRAME_SIZE
	.align		4
.L_3:
        /*0018*/ 	.byte	0x04, 0x11
        /*001a*/ 	.short	(.L_5 - .L_4)
	.align		4
.L_4:
        /*001c*/ 	.word	index@(triton_poi_fused_convolution_relu_7)
        /*0020*/ 	.word	0x00000000


	//----- nvinfo : EIATTR_MIN_STACK_SIZE
	.align		4
.L_5:
        /*0024*/ 	.byte	0x04, 0x12
        /*0026*/ 	.short	(.L_7 - .L_6)
	.align		4
.L_6:
        /*0028*/ 	.word	index@(triton_poi_fused_convolution_relu_7)
        /*002c*/ 	.word	0x00000000
.L_7:


//--------------------- .nv.info.triton_poi_fused_convolution_relu_7 --------------------------
	.section	.nv.info.triton_poi_fused_convolution_relu_7,"",@"SHT_CUDA_INFO"
	.sectionflags	@""
	.align	4


	//----- nvinfo : EIATTR_CUDA_API_VERSION
	.align		4
        /*0000*/ 	.byte	0x04, 0x37
        /*0002*/ 	.short	(.L_9 - .L_8)
.L_8:
        /*0004*/ 	.word	0x0000007c


	//----- nvinfo : EIATTR_KPARAM_INFO
	.align		4
.L_9:
        /*0008*/ 	.byte	0x04, 0x17
        /*000a*/ 	.short	(.L_11 - .L_10)
.L_10:
        /*000c*/ 	.word	0x00000000
        /*0010*/ 	.short	0x0003
        /*0012*/ 	.short	0x0018
        /*0014*/ 	.byte	0x00, 0xf0, 0x11, 0x00


	//----- nvinfo : EIATTR_KPARAM_INFO
	.align		4
.L_11:
        /*0018*/ 	.byte	0x04, 0x17
        /*001a*/ 	.short	(.L_13 - .L_12)
.L_12:
        /*001c*/ 	.word	0x00000000
        /*0020*/ 	.short	0x0002
        /*0022*/ 	.short	0x0010
        /*0024*/ 	.byte	0x00, 0xf4, 0x21, 0x00


	//----- nvinfo : EIATTR_KPARAM_INFO
	.align		4
.L_13:
        /*0028*/ 	.byte	0x04, 0x17
        /*002a*/ 	.short	(.L_15 - .L_14)
.L_14:
        /*002c*/ 	.word	0x00000000
        /*0030*/ 	.short	0x0001
        /*0032*/ 	.short	0x0008
        /*0034*/ 	.byte	0x00, 0xf4, 0x21, 0x00


	//----- nvinfo : EIATTR_KPARAM_INFO
	.align		4
.L_15:
        /*0038*/ 	.byte	0x04, 0x17
        /*003a*/ 	.short	(.L_17 - .L_16)
.L_16:
        /*003c*/ 	.word	0x00000000
        /*0040*/ 	.short	0x0000
        /*0042*/ 	.short	0x0000
        /*0044*/ 	.byte	0x00, 0xf4, 0x21, 0x00


	//----- nvinfo : EIATTR_SPARSE_MMA_MASK
	.align		4
.L_17:
        /*0048*/ 	.byte	0x03, 0x50
        /*004a*/ 	.short	0x0000


	//----- nvinfo : EIATTR_MAXREG_COUNT
	.align		4
        /*004c*/ 	.byte	0x03, 0x1b
        /*004e*/ 	.short	0x00ff


	//----- nvinfo : EIATTR_EXIT_INSTR_OFFSETS
	.align		4
        /*0050*/ 	.byte	0x04, 0x1c
        /*0052*/ 	.short	(.L_19 - .L_18)


	//   ....[0]....
.L_18:
        /*0054*/ 	.word	0x00000500


	//   ....[1]....
        /*0058*/ 	.word	0x00000520


	//----- nvinfo : EIATTR_REQNTID
	.align		4
.L_19:
        /*005c*/ 	.byte	0x04, 0x10
        /*005e*/ 	.short	(.L_21 - .L_20)
.L_20:
        /*0060*/ 	.word	0x00000080
        /*0064*/ 	.word	0x00000001
        /*0068*/ 	.word	0x00000001


	//----- nvinfo : EIATTR_CBANK_PARAM_SIZE
	.align		4
.L_21:
        /*006c*/ 	.byte	0x03, 0x19
        /*006e*/ 	.short	0x001c


	//----- nvinfo : EIATTR_PARAM_CBANK
	.align		4
        /*0070*/ 	.byte	0x04, 0x0a
        /*0072*/ 	.short	(.L_23 - .L_22)
	.align		4
.L_22:
        /*0074*/ 	.word	index@(.nv.constant0.triton_poi_fused_convolution_relu_7)
        /*0078*/ 	.short	0x0210
        /*007a*/ 	.short	0x001c


	//----- nvinfo : EIATTR_SW_WAR
	.align		4
.L_23:
        /*007c*/ 	.byte	0x04, 0x36
        /*007e*/ 	.short	(.L_25 - .L_24)
.L_24:
        /*0080*/ 	.word	0x00000008
.L_25:


//--------------------- .nv.callgraph             --------------------------
	.section	.nv.callgraph,"",@"SHT_CUDA_CALLGRAPH"
	.align	4
	.sectionentsize	8
	.align		4
        /*0000*/ 	.word	0x00000000
	.align		4
        /*0004*/ 	.word	0xffffffff
	.align		4
        /*0008*/ 	.word	0x00000000
	.align		4
        /*000c*/ 	.word	0xfffffffe
	.align		4
        /*0010*/ 	.word	0x00000000
	.align		4
        /*0014*/ 	.word	0xfffffffd
	.align		4
        /*0018*/ 	.word	0x00000000
	.align		4
        /*001c*/ 	.word	0xfffffffc


//--------------------- .text.triton_poi_fused_convolution_relu_7 --------------------------
	.section	.text.triton_poi_fused_convolution_relu_7,"ax",@progbits
	.align	128
        .global         triton_poi_fused_convolution_relu_7
        .type           triton_poi_fused_convolution_relu_7,@function
        .size           triton_poi_fused_convolution_relu_7,(.L_x_1 - triton_poi_fused_convolution_relu_7)
        .other          triton_poi_fused_convolution_relu_7,@"STO_CUDA_ENTRY STV_DEFAULT"
triton_poi_fused_convolution_relu_7:
.text.triton_poi_fused_convolution_relu_7:
[----:B------:R-:W0:Y:S02]  /*0000*/  LDC R1, c[0x0][0x28] ;  /* 0x00000a00ff017b82 */ /* 0x000e240000000800 */
[----:B------:R-:W1:Y:S01]  /*0010*/  S2R R0, SR_TID.X ;  /* 0x0000000000007919 */ /* 0x000e620000002100 */
[----:B------:R-:W-:Y:S01]  /*0020*/  IMAD.MOV.U32 R12, RZ, RZ, RZ ;  /* 0x000000ffff0c7224 */ /* 0x000fe200078e00ff */
[----:B------:R-:W2:Y:S01]  /*0030*/  LDC.64 R16, c[0x0][0x218] ;  /* 0x00008600ff107b82 */ /* 0x000ea20000000a00 */
[----:B------:R-:W-:Y:S01]  /*0040*/  IMAD.MOV.U32 R2, RZ, RZ, RZ ;  /* 0x000000ffff027224 */ /* 0x000fe200078e00ff */
[----:B------:R-:W3:Y:S01]  /*0050*/  S2R R13, SR_CTAID.X ;  /* 0x00000000000d7919 */ /* 0x000ee20000002500 */
[----:B------:R-:W-:Y:S02]  /*0060*/  CS2R R24, SRZ ;  /* 0x0000000000187805 */ /* 0x000fe4000001ff00 */
[----:B------:R-:W-:Y:S01]  /*0070*/  CS2R R26, SRZ ;  /* 0x00000000001a7805 */ /* 0x000fe2000001ff00 */
[----:B------:R-:W-:Y:S01]  /*0080*/  ULDC.64 UR4, c[0x0][0x208] ;  /* 0x0000820000047ab9 */ /* 0x000fe20000000a00 */
[----:B------:R-:W-:Y:S02]  /*0090*/  CS2R R8, SRZ ;  /* 0x0000000000087805 */ /* 0x000fe4000001ff00 */
[----:B------:R-:W-:Y:S01]  /*00a0*/  CS2R R10, SRZ ;  /* 0x00000000000a7805 */ /* 0x000fe2000001ff00 */
[----:B------:R-:W4:Y:S01]  /*00b0*/  LDC.64 R18, c[0x0][0x210] ;  /* 0x00008400ff127b82 */ /* 0x000f220000000a00 */
[----:B------:R-:W-:-:S07]  /*00c0*/  CS2R R22, SRZ ;  /* 0x0000000000167805 */ /* 0x000fce000001ff00 */
[----:B------:R-:W5:Y:S01]  /*00d0*/  LDC.64 R20, c[0x0][0x220] ;  /* 0x00008800ff147b82 */ /* 0x000f620000000a00 */
[----:B-1----:R-:W-:-:S05]  /*00e0*/  IMAD.SHL.U32 R0, R0, 0x4, RZ ;  /* 0x0000000400007824 */ /* 0x002fca00078e00ff */
[----:B------:R-:W-:-:S05]  /*00f0*/  LOP3.LUT R0, R0, 0x1fc, RZ, 0xc0, !PT ;  /* 0x000001fc00007812 */ /* 0x000fca00078ec0ff */
[----:B---3--:R-:W-:-:S04]  /*0100*/  IMAD R13, R13, 0x400, R0 ;  /* 0x000004000d0d7824 */ /* 0x008fc800078e0200 */
[C---:B------:R-:W-:Y:S01]  /*0110*/  VIADD R3, R13.reuse, 0x200 ;  /* 0x000002000d037836 */ /* 0x040fe20000000000 */
[C---:B------:R-:W-:Y:S01]  /*0120*/  ISETP.GE.AND P1, PT, R13.reuse, 0x697800, PT ;  /* 0x006978000d00780c */ /* 0x040fe20003f26270 */
[----:B------:R-:W-:-:S03]  /*0130*/  IMAD.HI R12, R13, -0x64a7c8c7, R12 ;  /* 0x9b5837390d0c7827 */ /* 0x000fc600078e020c */
[C---:B------:R-:W-:Y:S01]  /*0140*/  ISETP.GE.AND P0, PT, R3.reuse, 0x697800, PT ;  /* 0x006978000300780c */ /* 0x040fe20003f06270 */
[----:B------:R-:W-:Y:S01]  /*0150*/  IMAD.HI R29, R3, -0x64a7c8c7, R2 ;  /* 0x9b583739031d7827 */ /* 0x000fe200078e0202 */
[----:B------:R-:W-:-:S03]  /*0160*/  SHF.R.U32.HI R5, RZ, 0x1f, R12 ;  /* 0x0000001fff057819 */ /* 0x000fc6000001160c */
[----:B----4-:R-:W-:Y:S01]  /*0170*/  IMAD.WIDE R18, R13, 0x4, R18 ;  /* 0x000000040d127825 */ /* 0x010fe200078e0212 */
[----:B------:R-:W-:Y:S02]  /*0180*/  SHF.R.U32.HI R0, RZ, 0x1f, R29 ;  /* 0x0000001fff007819 */ /* 0x000fe4000001161d */
[----:B------:R-:W-:Y:S02]  /*0190*/  LEA.HI.SX32 R12, R12, R5, 0x12 ;  /* 0x000000050c0c7211 */ /* 0x000fe400078f92ff */
[----:B------:R-:W-:Y:S02]  /*01a0*/  LEA.HI.SX32 R29, R29, R0, 0x12 ;  /* 0x000000001d1d7211 */ /* 0x000fe400078f92ff */
[----:B------:R-:W-:Y:S01]  /*01b0*/  LEA.HI R0, R12, R12, RZ, 0x6 ;  /* 0x0000000c0c007211 */ /* 0x000fe200078f30ff */
[----:B------:R-:W3:Y:S01]  /*01c0*/  @!P0 LDG.E.128 R8, desc[UR4][R18.64+0x800] ;  /* 0x0008000412088981 */ /* 0x000ee2000c1e1d00 */
[----:B------:R-:W-:Y:S02]  /*01d0*/  LEA.HI R2, R29, R29, RZ, 0x6 ;  /* 0x0000001d1d027211 */ /* 0x000fe400078f30ff */
[----:B------:R-:W-:Y:S01]  /*01e0*/  LOP3.LUT R5, R0, 0xffffffc0, RZ, 0xc0, !PT ;  /* 0xffffffc000057812 */ /* 0x000fe200078ec0ff */
[----:B------:R-:W-:Y:S01]  /*01f0*/  IMAD.MOV.U32 R0, RZ, RZ, RZ ;  /* 0x000000ffff007224 */ /* 0x000fe200078e00ff */
[----:B------:R-:W-:-:S03]  /*0200*/  LOP3.LUT R2, R2, 0xffffffc0, RZ, 0xc0, !PT ;  /* 0xffffffc002027812 */ /* 0x000fc600078ec0ff */
[----:B------:R-:W-:Y:S02]  /*0210*/  IMAD.IADD R5, R12, 0x1, -R5 ;  /* 0x000000010c057824 */ /* 0x000fe400078e0a05 */
[----:B------:R-:W-:Y:S02]  /*0220*/  IMAD.IADD R7, R29, 0x1, -R2 ;  /* 0x000000011d077824 */ /* 0x000fe400078e0a02 */
[----:B--2---:R-:W-:Y:S01]  /*0230*/  IMAD.WIDE R14, R5, 0x4, R16 ;  /* 0x00000004050e7825 */ /* 0x004fe200078e0210 */
[----:B------:R-:W-:-:S03]  /*0240*/  CS2R R4, SRZ ;  /* 0x0000000000047805 */ /* 0x000fc6000001ff00 */
[----:B------:R-:W-:Y:S01]  /*0250*/  IMAD.WIDE R16, R7, 0x4, R16 ;  /* 0x0000000407107825 */ /* 0x000fe200078e0210 */
[----:B------:R-:W-:Y:S01]  /*0260*/  CS2R R6, SRZ ;  /* 0x0000000000067805 */ /* 0x000fe2000001ff00 */
[----:B------:R-:W2:Y:S02]  /*0270*/  @!P1 LDG.E.EL R27, desc[UR4][R14.64] ;  /* 0x000000040e1b9981 */ /* 0x000ea4000c2e1900 */
[----:B------:R-:W-:Y:S02]  /*0280*/  IMAD.MOV.U32 R2, RZ, RZ, RZ ;  /* 0x000000ffff027224 */ /* 0x000fe400078e00ff */
[----:B------:R-:W4:Y:S04]  /*0290*/  @!P1 LDG.E.EL R0, desc[UR4][R14.64] ;  /* 0x000000040e009981 */ /* 0x000f28000c2e1900 */
[----:B------:R-:W2:Y:S04]  /*02a0*/  @!P1 LDG.E.128 R4, desc[UR4][R18.64] ;  /* 0x0000000412049981 */ /* 0x000ea8000c1e1d00 */
[----:B------:R-:W3:Y:S04]  /*02b0*/  @!P1 LDG.E.EL R2, desc[UR4][R14.64] ;  /* 0x000000040e029981 */ /* 0x000ee8000c2e1900 */
[----:B------:R1:W5:Y:S04]  /*02c0*/  @!P1 LDG.E.EL R25, desc[UR4][R14.64] ;  /* 0x000000040e199981 */ /* 0x000368000c2e1900 */
[----:B------:R-:W5:Y:S04]  /*02d0*/  @!P0 LDG.E.EL R23, desc[UR4][R16.64] ;  /* 0x0000000410178981 */ /* 0x000f68000c2e1900 */
[----:B------:R-:W5:Y:S04]  /*02e0*/  @!P0 LDG.E.EL R26, desc[UR4][R16.64] ;  /* 0x00000004101a8981 */ /* 0x000f68000c2e1900 */
[----:B------:R-:W5:Y:S04]  /*02f0*/  @!P0 LDG.E.EL R24, desc[UR4][R16.64] ;  /* 0x0000000410188981 */ /* 0x000f68000c2e1900 */
[----:B------:R-:W5:Y:S01]  /*0300*/  @!P0 LDG.E.EL R22, desc[UR4][R16.64] ;  /* 0x0000000410168981 */ /* 0x000f62000c2e1900 */
[----:B------:R-:W-:-:S02]  /*0310*/  IMAD R13, R12, -0x6978, R13 ;  /* 0xffff96880c0d7824 */ /* 0x000fc400078e020d */
[C---:B-1----:R-:W-:Y:S02]  /*0320*/  IMAD R14, R29.reuse, -0x6978, R3 ;  /* 0xffff96881d0e7824 */ /* 0x042fe400078e0203 */
[----:B------:R-:W-:Y:S02]  /*0330*/  IMAD R3, R12, 0x6980, R13 ;  /* 0x000069800c037824 */ /* 0x000fe400078e020d */
[----:B------:R-:W-:Y:S01]  /*0340*/  IMAD R29, R29, 0x6980, R14 ;  /* 0x000069801d1d7824 */ /* 0x000fe200078e020e */
[----:B--2---:R-:W-:Y:S01]  /*0350*/  FSETP.GEU.AND P6, PT, R6, -R27, PT ;  /* 0x8000001b0600720b */ /* 0x004fe20003fce000 */
[----:B------:R-:W-:Y:S01]  /*0360*/  FADD R6, R27, R6 ;  /* 0x000000061b067221 */ /* 0x000fe20000000000 */
[----:B----4-:R-:W-:Y:S01]  /*0370*/  FSETP.GEU.AND P5, PT, R7, -R0, PT ;  /* 0x800000000700720b */ /* 0x010fe20003fae000 */
[----:B------:R-:W-:Y:S01]  /*0380*/  FADD R7, R0, R7 ;  /* 0x0000000700077221 */ /* 0x000fe20000000000 */
[----:B---3--:R-:W-:Y:S01]  /*0390*/  FSETP.GEU.AND P2, PT, R5, -R2, PT ;  /* 0x800000020500720b */ /* 0x008fe20003f4e000 */
[----:B------:R-:W-:Y:S01]  /*03a0*/  FADD R5, R2, R5 ;  /* 0x0000000502057221 */ /* 0x000fe20000000000 */
[----:B-----5:R-:W-:Y:S01]  /*03b0*/  FSETP.GEU.AND P4, PT, R4, -R25, PT ;  /* 0x800000190400720b */ /* 0x020fe20003f8e000 */
[----:B------:R-:W-:-:S03]  /*03c0*/  FADD R4, R25, R4 ;  /* 0x0000000419047221 */ /* 0x000fc60000000000 */
[----:B------:R-:W-:Y:S01]  /*03d0*/  SEL R5, R5, RZ, P2 ;  /* 0x000000ff05057207 */ /* 0x000fe20001000000 */
[----:B------:R-:W-:Y:S01]  /*03e0*/  IMAD.WIDE R2, R3, 0x4, R20 ;  /* 0x0000000403027825 */ /* 0x000fe200078e0214 */
[----:B------:R-:W-:Y:S02]  /*03f0*/  SEL R6, R6, RZ, P6 ;  /* 0x000000ff06067207 */ /* 0x000fe40003000000 */
[----:B------:R-:W-:Y:S02]  /*0400*/  SEL R7, R7, RZ, P5 ;  /* 0x000000ff07077207 */ /* 0x000fe40002800000 */
[----:B------:R-:W-:Y:S02]  /*0410*/  SEL R4, R4, RZ, P4 ;  /* 0x000000ff04047207 */ /* 0x000fe40002000000 */
[----:B------:R-:W-:Y:S01]  /*0420*/  FSETP.GEU.AND P3, PT, R8, -R23, PT ;  /* 0x800000170800720b */ /* 0x000fe20003f6e000 */
[----:B------:R-:W-:Y:S01]  /*0430*/  FADD R8, R23, R8 ;  /* 0x0000000817087221 */ /* 0x000fe20000000000 */
[----:B------:R-:W-:Y:S01]  /*0440*/  FSETP.GEU.AND P2, PT, R9, -R26, PT ;  /* 0x8000001a0900720b */ /* 0x000fe20003f4e000 */
[----:B------:R-:W-:Y:S01]  /*0450*/  FADD R9, R26, R9 ;  /* 0x000000091a097221 */ /* 0x000fe20000000000 */
[----:B------:R-:W-:Y:S01]  /*0460*/  FSETP.GEU.AND P6, PT, R10, -R24, PT ;  /* 0x800000180a00720b */ /* 0x000fe20003fce000 */
[----:B------:R-:W-:Y:S01]  /*0470*/  FADD R10, R24, R10 ;  /* 0x0000000a180a7221 */ /* 0x000fe20000000000 */
[----:B------:R-:W-:Y:S01]  /*0480*/  FSETP.GEU.AND P4, PT, R11, -R22, PT ;  /* 0x800000160b00720b */ /* 0x000fe20003f8e000 */
[----:B------:R-:W-:Y:S01]  /*0490*/  FADD R11, R22, R11 ;  /* 0x0000000b160b7221 */ /* 0x000fe20000000000 */
[----:B------:R1:W-:Y:S01]  /*04a0*/  @!P1 STG.E.128 desc[UR4][R2.64], R4 ;  /* 0x0000000402009986 */ /* 0x0003e2000c101d04 */
[----:B------:R-:W-:Y:S01]  /*04b0*/  IMAD.WIDE R20, R29, 0x4, R20 ;  /* 0x000000041d147825 */ /* 0x000fe200078e0214 */
[----:B------:R-:W-:-:S02]  /*04c0*/  SEL R8, R8, RZ, P3 ;  /* 0x000000ff08087207 */ /* 0x000fc40001800000 */
[----:B------:R-:W-:Y:S02]  /*04d0*/  SEL R9, R9, RZ, P2 ;  /* 0x000000ff09097207 */ /* 0x000fe40001000000 */
[----:B------:R-:W-:Y:S02]  /*04e0*/  SEL R10, R10, RZ, P6 ;  /* 0x000000ff0a0a7207 */ /* 0x000fe40003000000 */
[----:B------:R-:W-:Y:S01]  /*04f0*/  SEL R11, R11, RZ, P4 ;  /* 0x000000ff0b0b7207 */ /* 0x000fe20002000000 */
[----:B------:R-:W-:Y:S06]  /*0500*/  @P0 EXIT ;  /* 0x000000000000094d */ /* 0x000fec0003800000 */
[----:B------:R-:W-:Y:S01]  /*0510*/  STG.E.128 desc[UR4][R20.64], R8 ;  /* 0x0000000814007986 */ /* 0x000fe2000c101d04 */
[----:B------:R-:W-:Y:S05]  /*0520*/  EXIT ;  /* 0x000000000000794d */ /* 0x000fea0003800000 */
.L_x_0:
[----:B------:R-:W-:-:S00]  /*0530*/  BRA `(.L_x_0) ;  /* 0xfffffffc00fc7947 */ /* 0x000fc0000383ffff */
[----:B------:R-:W-:-:S00]  /*0540*/  NOP ;  /* 0x0000000000007918 */ /* 0x000fc00000000000 */
        /* <DEDUP_REMOVED lines=11> */
.L_x_1:


//--------------------- .nv.constant0.triton_poi_fused_convolution_relu_7 --------------------------
	.section	.nv.constant0.triton_poi_fused_convolution_relu_7,"a",@progbits
	.sectionflags	@""
	.align	4
.nv.constant0.triton_poi_fused_convolution_relu_7:
	.zero		556
